	.headerflags	@"EF_CUDA_TEXMODE_UNIFIED EF_CUDA_64BIT_ADDRESS EF_CUDA_ACCELERATORS EF_CUDA_SM90 EF_CUDA_VIRTUAL_SM(EF_CUDA_SM90)"
	.elftype	@"ET_EXEC"


//--------------------- .nv.info                  --------------------------
	.section	.nv.info,"",@"SHT_CUDA_INFO"
	.align	4


	//----- nvinfo : EIATTR_REGCOUNT
	.align		4
        /*0000*/ 	.byte	0x04, 0x2f
        /*0002*/ 	.short	(.L_3 - .L_2)
	.align		4
.L_2:
        /*0004*/ 	.word	index@(triton_poi_fused__native_batch_norm_legit_no_training_relu_13)
        /*0008*/ 	.word	0x00000016


	//----- nvinfo : EIATTR_MIN_STACK_SIZE
	.align		4
.L_3:
        /*000c*/ 	.byte	0x04, 0x12
        /*000e*/ 	.short	(.L_5 - .L_4)
	.align		4
.L_4:
        /*0010*/ 	.word	index@(triton_poi_fused__native_batch_norm_legit_no_training_relu_13)
        /*0014*/ 	.word	0x00000000


	//----- nvinfo : EIATTR_FRAME_SIZE
	.align		4
.L_5:
        /*0018*/ 	.byte	0x04, 0x11
        /*001a*/ 	.short	(.L_7 - .L_6)
	.align		4
.L_6:
        /*001c*/ 	.word	index@(triton_poi_fused__native_batch_norm_legit_no_training_relu_13)
        /*0020*/ 	.word	0x00000000


	//----- nvinfo : EIATTR_MIN_STACK_SIZE
	.align		4
.L_7:
        /*0024*/ 	.byte	0x04, 0x12
        /*0026*/ 	.short	(.L_9 - .L_8)
	.align		4
.L_8:
        /*0028*/ 	.word	index@(triton_poi_fused__native_batch_norm_legit_no_training_relu_13)
        /*002c*/ 	.word	0x00000000
.L_9:


//--------------------- .nv.info.triton_poi_fused__native_batch_norm_legit_no_training_relu_13 --------------------------
	.section	.nv.info.triton_poi_fused__native_batch_norm_legit_no_training_relu_13,"",@"SHT_CUDA_INFO"
	.sectionflags	@""
	.align	4


	//----- nvinfo : EIATTR_CUDA_API_VERSION
	.align		4
        /*0000*/ 	.byte	0x04, 0x37
        /*0002*/ 	.short	(.L_11 - .L_10)
.L_10:
        /*0004*/ 	.word	0x0000007c


	//----- nvinfo : EIATTR_KPARAM_INFO
	.align		4
.L_11:
        /*0008*/ 	.byte	0x04, 0x17
        /*000a*/ 	.short	(.L_13 - .L_12)
.L_12:
        /*000c*/ 	.word	0x00000000
        /*0010*/ 	.short	0x0006
        /*0012*/ 	.short	0x0030
        /*0014*/ 	.byte	0x00, 0xf0, 0x11, 0x00


	//----- nvinfo : EIATTR_KPARAM_INFO
	.align		4
.L_13:
        /*0018*/ 	.byte	0x04, 0x17
        /*001a*/ 	.short	(.L_15 - .L_14)
.L_14:
        /*001c*/ 	.word	0x00000000
        /*0020*/ 	.short	0x0005
        /*0022*/ 	.short	0x0028
        /*0024*/ 	.byte	0x00, 0xf4, 0x21, 0x00


	//----- nvinfo : EIATTR_KPARAM_INFO
	.align		4
.L_15:
        /*0028*/ 	.byte	0x04, 0x17
        /*002a*/ 	.short	(.L_17 - .L_16)
.L_16:
        /*002c*/ 	.word	0x00000000
        /*0030*/ 	.short	0x0004
        /*0032*/ 	.short	0x0020
        /*0034*/ 	.byte	0x00, 0xf4, 0x21, 0x00


	//----- nvinfo : EIATTR_KPARAM_INFO
	.align		4
.L_17:
        /*0038*/ 	.byte	0x04, 0x17
        /*003a*/ 	.short	(.L_19 - .L_18)
.L_18:
        /*003c*/ 	.word	0x00000000
        /*0040*/ 	.short	0x0003
        /*0042*/ 	.short	0x0018
        /*0044*/ 	.byte	0x00, 0xf4, 0x21, 0x00


	//----- nvinfo : EIATTR_KPARAM_INFO
	.align		4
.L_19:
        /*0048*/ 	.byte	0x04, 0x17
        /*004a*/ 	.short	(.L_21 - .L_20)
.L_20:
        /*004c*/ 	.word	0x00000000
        /*0050*/ 	.short	0x0002
        /*0052*/ 	.short	0x0010
        /*0054*/ 	.byte	0x00, 0xf4, 0x21, 0x00


	//----- nvinfo : EIATTR_KPARAM_INFO
	.align		4
.L_21:
        /*0058*/ 	.byte	0x04, 0x17
        /*005a*/ 	.short	(.L_23 - .L_22)
.L_22:
        /*005c*/ 	.word	0x00000000
        /*0060*/ 	.short	0x0001
        /*0062*/ 	.short	0x0008
        /*0064*/ 	.byte	0x00, 0xf4, 0x21, 0x00


	//----- nvinfo : EIATTR_KPARAM_INFO
	.align		4
.L_23:
        /*0068*/ 	.byte	0x04, 0x17
        /*006a*/ 	.short	(.L_25 - .L_24)
.L_24:
        /*006c*/ 	.word	0x00000000
        /*0070*/ 	.short	0x0000
        /*0072*/ 	.short	0x0000
        /*0074*/ 	.byte	0x00, 0xf4, 0x21, 0x00


	//----- nvinfo : EIATTR_SPARSE_MMA_MASK
	.align		4
.L_25:
        /*0078*/ 	.byte	0x03, 0x50
        /*007a*/ 	.short	0x0000


	//----- nvinfo : EIATTR_MAXREG_COUNT
	.align		4
        /*007c*/ 	.byte	0x03, 0x1b
        /*007e*/ 	.short	0x00ff


	//----- nvinfo : EIATTR_EXIT_INSTR_OFFSETS
	.align		4
        /*0080*/ 	.byte	0x04, 0x1c
        /*0082*/ 	.short	(.L_27 - .L_26)


	//   ....[0]....
.L_26:
        /*0084*/ 	.word	0x00000420


	//   ....[1]....
        /*0088*/ 	.word	0x00000440


	//----- nvinfo : EIATTR_REQNTID
	.align		4
.L_27:
        /*008c*/ 	.byte	0x04, 0x10
        /*008e*/ 	.short	(.L_29 - .L_28)
.L_28:
        /*0090*/ 	.word	0x00000080
        /*0094*/ 	.word	0x00000001
        /*0098*/ 	.word	0x00000001


	//----- nvinfo : EIATTR_CBANK_PARAM_SIZE
	.align		4
.L_29:
        /*009c*/ 	.byte	0x03, 0x19
        /*009e*/ 	.short	0x0034


	//----- nvinfo : EIATTR_PARAM_CBANK
	.align		4
        /*00a0*/ 	.byte	0x04, 0x0a
        /*00a2*/ 	.short	(.L_31 - .L_30)
	.align		4
.L_30:
        /*00a4*/ 	.word	index@(.nv.constant0.triton_poi_fused__native_batch_norm_legit_no_training_relu_13)
        /*00a8*/ 	.short	0x0210
        /*00aa*/ 	.short	0x0034


	//----- nvinfo : EIATTR_SW_WAR
	.align		4
.L_31:
        /*00ac*/ 	.byte	0x04, 0x36
        /*00ae*/ 	.short	(.L_33 - .L_32)
.L_32:
        /*00b0*/ 	.word	0x00000008
.L_33:


//--------------------- .nv.callgraph             --------------------------
	.section	.nv.callgraph,"",@"SHT_CUDA_CALLGRAPH"
	.align	4
	.sectionentsize	8
	.align		4
        /*0000*/ 	.word	0x00000000
	.align		4
        /*0004*/ 	.word	0xffffffff
	.align		4
        /*0008*/ 	.word	0x00000000
	.align		4
        /*000c*/ 	.word	0xfffffffe
	.align		4
        /*0010*/ 	.word	0x00000000
	.align		4
        /*0014*/ 	.word	0xfffffffd
	.align		4
        /*0018*/ 	.word	0x00000000
	.align		4
        /*001c*/ 	.word	0xfffffffc


//--------------------- .nv.constant4             --------------------------
	.section	.nv.constant4,"a",@progbits
	.align	8
	.align		8
.nv.constant4:
        /*0000*/ 	.dword	_$_str
	.align		8
        /*0008*/ 	.dword	_$_str_$_2


//--------------------- .text.triton_poi_fused__native_batch_norm_legit_no_training_relu_13 --------------------------
	.section	.text.triton_poi_fused__native_batch_norm_legit_no_training_relu_13,"ax",@progbits
	.align	128
        .global         triton_poi_fused__native_batch_norm_legit_no_training_relu_13
        .type           triton_poi_fused__native_batch_norm_legit_no_training_relu_13,@function
        .size           triton_poi_fused__native_batch_norm_legit_no_training_relu_13,(.L_x_1 - triton_poi_fused__native_batch_norm_legit_no_training_relu_13)
        .other          triton_poi_fused__native_batch_norm_legit_no_training_relu_13,@"STO_CUDA_ENTRY STV_DEFAULT"
triton_poi_fused__native_batch_norm_legit_no_training_relu_13:
.text.triton_poi_fused__native_batch_norm_legit_no_training_relu_13:
[----:B------:R-:W0:Y:S01]  /*0000*/  LDC R1, c[0x0][0x28] ;  /* 0x00000a00ff017b82 */ /* 0x000e220000000800 */
[----:B------:R-:W1:Y:S07]  /*0010*/  S2R R0, SR_TID.X ;  /* 0x0000000000007919 */ /* 0x000e6e0000002100 */
[----:B------:R-:W2:Y:S01]  /*0020*/  LDC.64 R8, c[0x0][0x220] ;  /* 0x00008800ff087b82 */ /* 0x000ea20000000a00 */
[----:B------:R-:W-:Y:S01]  /*0030*/  ULDC.64 UR4, c[0x0][0x208] ;  /* 0x0000820000047ab9 */ /* 0x000fe20000000a00 */
[----:B------:R-:W3:Y:S06]  /*0040*/  S2R R5, SR_CTAID.X ;  /* 0x0000000000057919 */ /* 0x000eec0000002500 */
[----:B------:R-:W4:Y:S08]  /*0050*/  LDC.64 R12, c[0x0][0x210] ;  /* 0x00008400ff0c7b82 */ /* 0x000f300000000a00 */
[----:B------:R-:W5:Y:S08]  /*0060*/  LDC.64 R14, c[0x0][0x218] ;  /* 0x00008600ff0e7b82 */ /* 0x000f700000000a00 */
[----:B------:R-:W5:Y:S01]  /*0070*/  LDC.64 R16, c[0x0][0x228] ;  /* 0x00008a00ff107b82 */ /* 0x000f620000000a00 */
[----:B-1----:R-:W-:-:S07]  /*0080*/  SHF.L.U32 R0, R0, 0x1, RZ ;  /* 0x0000000100007819 */ /* 0x002fce00000006ff */
[----:B------:R-:W1:Y:S01]  /*0090*/  LDC.64 R18, c[0x0][0x230] ;  /* 0x00008c00ff127b82 */ /* 0x000e620000000a00 */
[----:B---3--:R-:W-:Y:S02]  /*00a0*/  SHF.R.S32.HI R3, RZ, 0x17, R5 ;  /* 0x00000017ff037819 */ /* 0x008fe40000011405 */
[----:B------:R-:W-:Y:S02]  /*00b0*/  LOP3.LUT R0, R0, 0xfe, RZ, 0xc0, !PT ;  /* 0x000000fe00007812 */ /* 0x000fe400078ec0ff */
[----:B------:R-:W-:Y:S02]  /*00c0*/  SGXT R3, R3, 0x1 ;  /* 0x000000010303781a */ /* 0x000fe40000000200 */
[----:B------:R-:W-:-:S04]  /*00d0*/  LEA R0, R5, R0, 0x8 ;  /* 0x0000000005007211 */ /* 0x000fc800078e40ff */
[----:B------:R-:W-:Y:S02]  /*00e0*/  LEA.HI R3, R3, R0, RZ, 0x7 ;  /* 0x0000000003037211 */ /* 0x000fe400078f38ff */
[----:B------:R-:W-:Y:S02]  /*00f0*/  ISETP.GE.AND P0, PT, R0, 0x800, PT ;  /* 0x000008000000780c */ /* 0x000fe40003f06270 */
[----:B------:R-:W-:-:S04]  /*0100*/  LOP3.LUT R3, R3, 0xffffff80, RZ, 0xc0, !PT ;  /* 0xffffff8003037812 */ /* 0x000fc800078ec0ff */
[----:B------:R-:W-:Y:S02]  /*0110*/  IADD3 R11, R0, -R3, RZ ;  /* 0x80000003000b7210 */ /* 0x000fe40007ffe0ff */
[----:B------:R-:W-:-:S03]  /*0120*/  CS2R R2, SRZ ;  /* 0x0000000000027805 */ /* 0x000fc6000001ff00 */
[----:B--2---:R-:W-:-:S05]  /*0130*/  IMAD.WIDE R8, R11, 0x4, R8 ;  /* 0x000000040b087825 */ /* 0x004fca00078e0208 */
[----:B------:R2:W3:Y:S01]  /*0140*/  @!P0 LDG.E.EL.64 R2, desc[UR4][R8.64] ;  /* 0x0000000408028981 */ /* 0x0004e2000c2e1b00 */
[----:B------:R-:W-:Y:S02]  /*0150*/  CS2R R4, SRZ ;  /* 0x0000000000047805 */ /* 0x000fe4000001ff00 */
[----:B------:R-:W-:Y:S01]  /*0160*/  CS2R R6, SRZ ;  /* 0x0000000000067805 */ /* 0x000fe2000001ff00 */
[----:B----4-:R-:W-:-:S04]  /*0170*/  IMAD.WIDE R12, R0, 0x4, R12 ;  /* 0x00000004000c7825 */ /* 0x010fc800078e020c */
[C---:B-----5:R-:W-:Y:S01]  /*0180*/  IMAD.WIDE R14, R11.reuse, 0x4, R14 ;  /* 0x000000040b0e7825 */ /* 0x060fe200078e020e */
[----:B------:R-:W4:Y:S01]  /*0190*/  @!P0 LDG.E.64 R4, desc[UR4][R12.64] ;  /* 0x000000040c048981 */ /* 0x000f22000c1e1b00 */
[----:B--2---:R-:W-:Y:S02]  /*01a0*/  CS2R R8, SRZ ;  /* 0x0000000000087805 */ /* 0x004fe4000001ff00 */
[C---:B0-----:R-:W-:Y:S01]  /*01b0*/  IMAD.WIDE R16, R11.reuse, 0x4, R16 ;  /* 0x000000040b107825 */ /* 0x041fe200078e0210 */
[----:B------:R0:W4:Y:S03]  /*01c0*/  @!P0 LDG.E.EL.64 R6, desc[UR4][R14.64] ;  /* 0x000000040e068981 */ /* 0x000126000c2e1b00 */
[----:B-1----:R-:W-:Y:S01]  /*01d0*/  IMAD.WIDE R18, R11, 0x4, R18 ;  /* 0x000000040b127825 */ /* 0x002fe200078e0212 */
[----:B------:R-:W-:-:S04]  /*01e0*/  CS2R R10, SRZ ;  /* 0x00000000000a7805 */ /* 0x000fc8000001ff00 */
[----:B------:R-:W2:Y:S04]  /*01f0*/  @!P0 LDG.E.EL.64 R8, desc[UR4][R18.64] ;  /* 0x0000000412088981 */ /* 0x000ea8000c2e1b00 */
[----:B------:R-:W2:Y:S01]  /*0200*/  @!P0 LDG.E.EL.64 R10, desc[UR4][R16.64] ;  /* 0x00000004100a8981 */ /* 0x000ea2000c2e1b00 */
[----:B0-----:R-:W-:Y:S01]  /*0210*/  HFMA2.MMA R14, -RZ, RZ, 1.625, 0 ;  /* 0x3e800000ff0e7435 */ /* 0x001fe200000001ff */
[----:B---3--:R-:W-:Y:S01]  /*0220*/  FADD R2, R2, 9.9999997473787516356e-06 ;  /* 0x3727c5ac02027421 */ /* 0x008fe20000000000 */
[----:B------:R-:W-:-:S03]  /*0230*/  FADD R3, R3, 9.9999997473787516356e-06 ;  /* 0x3727c5ac03037421 */ /* 0x000fc60000000000 */
[----:B------:R-:W0:Y:S08]  /*0240*/  MUFU.SQRT R12, R2 ;  /* 0x00000002000c7308 */ /* 0x000e300000002000 */
[----:B------:R1:W3:Y:S01]  /*0250*/  MUFU.SQRT R13, R3 ;  /* 0x00000003000d7308 */ /* 0x0002e20000002000 */
[C---:B0-----:R-:W-:Y:S02]  /*0260*/  FSETP.GT.AND P1, PT, R12.reuse, 8.50705917302346158658e+37, PT ;  /* 0x7e8000000c00780b */ /* 0x041fe40003f24000 */
[----:B------:R-:W-:Y:S01]  /*0270*/  FSETP.GEU.AND P3, PT, R12, 1.175494350822287508e-38, PT ;  /* 0x008000000c00780b */ /* 0x000fe20003f6e000 */
[----:B-1----:R-:W0:Y:S01]  /*0280*/  LDC.64 R2, c[0x0][0x238] ;  /* 0x00008e00ff027b82 */ /* 0x002e220000000a00 */
[----:B---3--:R-:W-:-:S02]  /*0290*/  FSETP.GT.AND P2, PT, R13, 8.50705917302346158658e+37, PT ;  /* 0x7e8000000d00780b */ /* 0x008fc40003f44000 */
[----:B------:R-:W-:-:S07]  /*02a0*/  FSETP.GEU.AND P4, PT, R13, 1.175494350822287508e-38, PT ;  /* 0x008000000d00780b */ /* 0x000fce0003f8e000 */
[----:B------:R-:W-:-:S04]  /*02b0*/  @P1 FMUL R12, R12, 0.25 ;  /* 0x3e8000000c0c1820 */ /* 0x000fc80000400000 */
[----:B------:R-:W-:Y:S01]  /*02c0*/  @!P3 FMUL R12, R12, 16777216 ;  /* 0x4b8000000c0cb820 */ /* 0x000fe20000400000 */
[----:B------:R-:W-:-:S04]  /*02d0*/  @P2 FMUL R13, R13, 0.25 ;  /* 0x3e8000000d0d2820 */ /* 0x000fc80000400000 */
[----:B------:R-:W-:Y:S01]  /*02e0*/  @!P4 FMUL R13, R13, 16777216 ;  /* 0x4b8000000d0dc820 */ /* 0x000fe20000400000 */
[----:B------:R-:W1:Y:S01]  /*02f0*/  MUFU.RCP R12, R12 ;  /* 0x0000000c000c7308 */ /* 0x000e620000001000 */
[----:B------:R-:W-:-:S07]  /*0300*/  FSEL R15, R14, 1, P1 ;  /* 0x3f8000000e0f7808 */ /* 0x000fce0000800000 */
[----:B------:R-:W3:Y:S01]  /*0310*/  MUFU.RCP R13, R13 ;  /* 0x0000000d000d7308 */ /* 0x000ee20000001000 */
[----:B------:R-:W-:Y:S01]  /*0320*/  FSEL R14, R14, 1, P2 ;  /* 0x3f8000000e0e7808 */ /* 0x000fe20001000000 */
[----:B------:R-:W-:-:S04]  /*0330*/  @!P3 FMUL R15, R15, 16777216 ;  /* 0x4b8000000f0fb820 */ /* 0x000fc80000400000 */
[----:B------:R-:W-:Y:S01]  /*0340*/  @!P4 FMUL R14, R14, 16777216 ;  /* 0x4b8000000e0ec820 */ /* 0x000fe20000400000 */
[----:B----4-:R-:W-:Y:S01]  /*0350*/  FADD R5, -R7, R5 ;  /* 0x0000000507057221 */ /* 0x010fe20000000100 */
[----:B------:R-:W-:Y:S01]  /*0360*/  FADD R4, -R6, R4 ;  /* 0x0000000406047221 */ /* 0x000fe20000000100 */
[----:B-1----:R-:W-:Y:S01]  /*0370*/  FMUL R15, R12, R15 ;  /* 0x0000000f0c0f7220 */ /* 0x002fe20000400000 */
[----:B---3--:R-:W-:-:S03]  /*0380*/  FMUL R14, R13, R14 ;  /* 0x0000000e0d0e7220 */ /* 0x008fc60000400000 */
[----:B------:R-:W-:Y:S01]  /*0390*/  FMUL R15, R4, R15 ;  /* 0x0000000f040f7220 */ /* 0x000fe20000400000 */
[----:B------:R-:W-:-:S03]  /*03a0*/  FMUL R14, R5, R14 ;  /* 0x0000000e050e7220 */ /* 0x000fc60000400000 */
[----:B--2---:R-:W-:Y:S01]  /*03b0*/  FFMA R8, R15, R10, R8 ;  /* 0x0000000a0f087223 */ /* 0x004fe20000000008 */
[----:B------:R-:W-:-:S04]  /*03c0*/  FFMA R9, R14, R11, R9 ;  /* 0x0000000b0e097223 */ /* 0x000fc80000000009 */
[----:B------:R-:W-:Y:S02]  /*03d0*/  FSETP.GEU.AND P1, PT, R8, RZ, PT ;  /* 0x000000ff0800720b */ /* 0x000fe40003f2e000 */
[C---:B------:R-:W-:Y:S01]  /*03e0*/  FSETP.GEU.AND P2, PT, R9.reuse, RZ, PT ;  /* 0x000000ff0900720b */ /* 0x040fe20003f4e000 */
[----:B0-----:R-:W-:Y:S01]  /*03f0*/  IMAD.WIDE R2, R0, 0x4, R2 ;  /* 0x0000000400027825 */ /* 0x001fe200078e0202 */
[----:B------:R-:W-:Y:S02]  /*0400*/  FSEL R8, R8, RZ, P1 ;  /* 0x000000ff08087208 */ /* 0x000fe40000800000 */
[----:B------:R-:W-:Y:S01]  /*0410*/  FSEL R9, R9, RZ, P2 ;  /* 0x000000ff09097208 */ /* 0x000fe20001000000 */
[----:B------:R-:W-:Y:S08]  /*0420*/  @P0 EXIT ;  /* 0x000000000000094d */ /* 0x000ff00003800000 */
[----:B------:R-:W-:Y:S01]  /*0430*/  STG.E.64 desc[UR4][R2.64], R8 ;  /* 0x0000000802007986 */ /* 0x000fe2000c101b04 */
[----:B------:R-:W-:Y:S05]  /*0440*/  EXIT ;  /* 0x000000000000794d */ /* 0x000fea0003800000 */
.L_x_0:
[----:B------:R-:W-:-:S00]  /*0450*/  BRA `(.L_x_0) ;  /* 0xfffffffc00fc7947 */ /* 0x000fc0000383ffff */
[----:B------:R-:W-:-:S00]  /*0460*/  NOP ;  /* 0x0000000000007918 */ /* 0x000fc00000000000 */
        /* <DEDUP_REMOVED lines=9> */
.L_x_1:


//--------------------- .nv.global.init           --------------------------
	.section	.nv.global.init,"aw",@progbits
.nv.global.init:
	.type		_$_str,@object
	.size		_$_str,(_$_str_$_2 - _$_str)
_$_str:
        /*0000*/ 	.byte	0x5f, 0x5f, 0x43, 0x55, 0x44, 0x41, 0x5f, 0x46, 0x54, 0x5a, 0x00
	.type		_$_str_$_2,@object
	.size		_$_str_$_2,(.L_1 - _$_str_$_2)
_$_str_$_2:
        /*000b*/ 	.byte	0x5f, 0x5f, 0x43, 0x55, 0x44, 0x41, 0x5f, 0x50, 0x52, 0x45, 0x43, 0x5f, 0x53, 0x51, 0x52, 0x54
        /*001b*/ 	.byte	0x00
.L_1:


//--------------------- .nv.constant0.triton_poi_fused__native_batch_norm_legit_no_training_relu_13 --------------------------
	.section	.nv.constant0.triton_poi_fused__native_batch_norm_legit_no_training_relu_13,"a",@progbits
	.sectionflags	@""
	.align	4
.nv.constant0.triton_poi_fused__native_batch_norm_legit_no_training_relu_13:
	.zero		580
